//
// Generated by NVIDIA NVVM Compiler
//
// Compiler Build ID: CL-36424714
// Cuda compilation tools, release 13.0, V13.0.88
// Based on NVVM 20.0.0
//

.version 9.0
.target sm_100
.address_size 64

	// .globl	_Z16kernel_wait_flagiPi

.visible .entry _Z16kernel_wait_flagiPi(
	.param .u32 _Z16kernel_wait_flagiPi_param_0,
	.param .u64 .ptr .align 1 _Z16kernel_wait_flagiPi_param_1
)
{
	.reg .pred 	%p<3>;
	.reg .b32 	%r<5>;
	.reg .b64 	%rd<3>;

	ld.param.u32 	%r1, [_Z16kernel_wait_flagiPi_param_0];
	ld.param.u64 	%rd2, [_Z16kernel_wait_flagiPi_param_1];
	cvta.to.global.u64 	%rd1, %rd2;
	atom.relaxed.global.cas.b32 	%r2, [%rd1], %r1, 0;
	setp.eq.s32 	%p1, %r2, %r1;
	@%p1 bra 	$L__BB0_2;
$L__BB0_1:
	mov.b32 	%r3, 100;
	// begin inline asm
	nanosleep.u32 %r3;
	// end inline asm
	atom.relaxed.global.cas.b32 	%r4, [%rd1], %r1, 0;
	setp.ne.s32 	%p2, %r4, %r1;
	@%p2 bra 	$L__BB0_1;
$L__BB0_2:
	ret;

}


// ===== COMPILED SASS (sm_100) =====

	.target	sm_100

	.elftype	@"ET_EXEC"


//--------------------- .note.nv.tkinfo           --------------------------
	.section	.note.nv.tkinfo,"",@"SHT_NOTE"
	.sectionflags	@"SHF_NOTE_NV_TKINFO"
	.tkinfo
        /*0018*/ 	.word	0x00000002
        /*0030*/ 	.string	""
        /*0030*/ 	.string	"ptxas"
        /*0030*/ 	.string	"Cuda compilation tools, release 13.0, V13.0.88"
        /*0030*/ 	.string	"Build cuda_13.0.r13.0/compiler.36424714_0"
        /*0030*/ 	.string	"-arch sm_100 -m 64 "



//--------------------- .note.nv.cuinfo           --------------------------
	.section	.note.nv.cuinfo,"",@"SHT_NOTE"
	.sectionflags	@"SHF_NOTE_NV_CUINFO"
        /*0018*/ 	.short	0x0002
        /*001a*/ 	.short	0x0064
        /*001c*/ 	.short	0x0082
	.zero		2


//--------------------- .nv.info                  --------------------------
	.section	.nv.info,"",@"SHT_CUDA_INFO"
	.align	4


	//----- nvinfo : EIATTR_REGCOUNT
	.align		4
        /*0000*/ 	.byte	0x04, 0x2f
        /*0002*/ 	.short	(.L_1 - .L_0)
	.align		4
.L_0:
        /*0004*/ 	.word	index@(_Z16kernel_wait_flagiPi)
        /*0008*/ 	.word	0x0000000a


	//----- nvinfo : EIATTR_FRAME_SIZE
	.align		4
.L_1:
        /*000c*/ 	.byte	0x04, 0x11
        /*000e*/ 	.short	(.L_3 - .L_2)
	.align		4
.L_2:
        /*0010*/ 	.word	index@(_Z16kernel_wait_flagiPi)
        /*0014*/ 	.word	0x00000000


	//----- nvinfo : EIATTR_MIN_STACK_SIZE
	.align		4
.L_3:
        /*0018*/ 	.byte	0x04, 0x12
        /*001a*/ 	.short	(.L_5 - .L_4)
	.align		4
.L_4:
        /*001c*/ 	.word	index@(_Z16kernel_wait_flagiPi)
        /*0020*/ 	.word	0x00000000
.L_5:


//--------------------- .nv.compat                --------------------------
	.section	.nv.compat,"",@"SHT_CUDA_COMPAT_INFO"
	.align	4
        /*0000*/ 	.byte	0x02, 0x09, 0x00, 0x00, 0x02, 0x02, 0x01, 0x00, 0x02, 0x05, 0x05, 0x00, 0x03, 0x07, 0x01, 0x01
        /*0010*/ 	.byte	0x02, 0x03, 0x00, 0x00, 0x02, 0x06, 0x01, 0x00, 0x04, 0x0b, 0x08, 0x00, 0x09, 0x00, 0x00, 0x00
        /*0020*/ 	.byte	0x00, 0x00, 0x00, 0x00


//--------------------- .nv.info._Z16kernel_wait_flagiPi --------------------------
	.section	.nv.info._Z16kernel_wait_flagiPi,"",@"SHT_CUDA_INFO"
	.sectionflags	@""
	.align	4


	//----- nvinfo : EIATTR_CUDA_API_VERSION
	.align		4
        /*0000*/ 	.byte	0x04, 0x37
        /*0002*/ 	.short	(.L_7 - .L_6)
.L_6:
        /*0004*/ 	.word	0x00000082


	//----- nvinfo : EIATTR_KPARAM_INFO
	.align		4
.L_7:
        /*0008*/ 	.byte	0x04, 0x17
        /*000a*/ 	.short	(.L_9 - .L_8)
.L_8:
        /*000c*/ 	.word	0x00000000
        /*0010*/ 	.short	0x0001
        /*0012*/ 	.short	0x0008
        /*0014*/ 	.byte	0x00, 0xf5, 0x21, 0x00


	//----- nvinfo : EIATTR_KPARAM_INFO
	.align		4
.L_9:
        /*0018*/ 	.byte	0x04, 0x17
        /*001a*/ 	.short	(.L_11 - .L_10)
.L_10:
        /*001c*/ 	.word	0x00000000
        /*0020*/ 	.short	0x0000
        /*0022*/ 	.short	0x0000
        /*0024*/ 	.byte	0x00, 0xf0, 0x11, 0x00


	//----- nvinfo : EIATTR_SPARSE_MMA_MASK
	.align		4
.L_11:
        /*0028*/ 	.byte	0x03, 0x50
        /*002a*/ 	.short	0x0000


	//----- nvinfo : EIATTR_MAXREG_COUNT
	.align		4
        /*002c*/ 	.byte	0x03, 0x1b
        /*002e*/ 	.short	0x00ff


	//----- nvinfo : EIATTR_MERCURY_ISA_VERSION
	.align		4
        /*0030*/ 	.byte	0x03, 0x5f
        /*0032*/ 	.short	0x0101


	//----- nvinfo : EIATTR_VRC_CTA_INIT_COUNT
	.align		4
        /*0034*/ 	.byte	0x02, 0x4a
	.zero		1
	.zero		1


	//----- nvinfo : EIATTR_EXIT_INSTR_OFFSETS
	.align		4
        /*0038*/ 	.byte	0x04, 0x1c
        /*003a*/ 	.short	(.L_13 - .L_12)


	//   ....[0]....
.L_12:
        /*003c*/ 	.word	0x000000a0


	//   ....[1]....
        /*0040*/ 	.word	0x00000120


	//----- nvinfo : EIATTR_CRS_STACK_SIZE
	.align		4
.L_13:
        /*0044*/ 	.byte	0x04, 0x1e
        /*0046*/ 	.short	(.L_15 - .L_14)
.L_14:
        /*0048*/ 	.word	0x00000000


	//----- nvinfo : EIATTR_CBANK_PARAM_SIZE
	.align		4
.L_15:
        /*004c*/ 	.byte	0x03, 0x19
        /*004e*/ 	.short	0x0010


	//----- nvinfo : EIATTR_PARAM_CBANK
	.align		4
        /*0050*/ 	.byte	0x04, 0x0a
        /*0052*/ 	.short	(.L_17 - .L_16)
	.align		4
.L_16:
        /*0054*/ 	.word	index@(.nv.constant0._Z16kernel_wait_flagiPi)
        /*0058*/ 	.short	0x0380
        /*005a*/ 	.short	0x0010


	//----- nvinfo : EIATTR_SW_WAR
	.align		4
.L_17:
        /*005c*/ 	.byte	0x04, 0x36
        /*005e*/ 	.short	(.L_19 - .L_18)
.L_18:
        /*0060*/ 	.word	0x00000008
.L_19:


//--------------------- .nv.callgraph             --------------------------
	.section	.nv.callgraph,"",@"SHT_CUDA_CALLGRAPH"
	.align	4
	.sectionentsize	8
	.align		4
        /*0000*/ 	.word	0x00000000
	.align		4
        /*0004*/ 	.word	0xffffffff
	.align		4
        /*0008*/ 	.word	0x00000000
	.align		4
        /*000c*/ 	.word	0xfffffffe
	.align		4
        /*0010*/ 	.word	0x00000000
	.align		4
        /*0014*/ 	.word	0xfffffffd
	.align		4
        /*0018*/ 	.word	0x00000000
	.align		4
        /*001c*/ 	.word	0xfffffffc


//--------------------- .text._Z16kernel_wait_flagiPi --------------------------
	.section	.text._Z16kernel_wait_flagiPi,"ax",@progbits
	.align	128
        .global         _Z16kernel_wait_flagiPi
        .type           _Z16kernel_wait_flagiPi,@function
        .size           _Z16kernel_wait_flagiPi,(.L_x_2 - _Z16kernel_wait_flagiPi)
        .other          _Z16kernel_wait_flagiPi,@"STO_CUDA_ENTRY STV_DEFAULT"
_Z16kernel_wait_flagiPi:
.text._Z16kernel_wait_flagiPi:
[----:B------:R-:W-:Y:S08]  /*0000*/  LDC R1, c[0x0][0x37c] ;  /* 0x0000df00ff017b82 */ /* 0x000ff00000000800 */
[----:B------:R-:W0:Y:S01]  /*0010*/  LDC R6, c[0x0][0x380] ;  /* 0x0000e000ff067b82 */ /* 0x000e220000000800 */
[----:B------:R-:W1:Y:S01]  /*0020*/  LDCU.64 UR4, c[0x0][0x388] ;  /* 0x00007100ff0477ac */ /* 0x000e620008000a00 */
[----:B------:R-:W-:Y:S01]  /*0030*/  IMAD.MOV.U32 R7, RZ, RZ, RZ ;  /* 0x000000ffff077224 */ /* 0x000fe200078e00ff */
[----:B------:R-:W2:Y:S01]  /*0040*/  LDCU UR6, c[0x0][0x380] ;  /* 0x00007000ff0677ac */ /* 0x000ea20008000800 */
[----:B-1----:R-:W-:Y:S01]  /*0050*/  IMAD.U32 R2, RZ, RZ, UR4 ;  /* 0x00000004ff027e24 */ /* 0x002fe2000f8e00ff */
[----:B------:R-:W-:-:S05]  /*0060*/  MOV R3, UR5 ;  /* 0x0000000500037c02 */ /* 0x000fca0008000f00 */
[----:B0-----:R-:W2:Y:S01]  /*0070*/  ATOMG.E.CAS.STRONG.GPU PT, R2, [R2], R6, R7 ;  /* 0x00000006020273a9 */ /* 0x001ea200001ee107 */
[----:B------:R-:W0:Y:S01]  /*0080*/  LDC R4, c[0x0][0x380] ;  /* 0x0000e000ff047b82 */ /* 0x000e220000000800 */
[----:B--2---:R-:W-:-:S13]  /*0090*/  ISETP.NE.AND P0, PT, R2, UR6, PT ;  /* 0x0000000602007c0c */ /* 0x004fda000bf05270 */
[----:B0-----:R-:W-:Y:S05]  /*00a0*/  @!P0 EXIT ;  /* 0x000000000000894d */ /* 0x001fea0003800000 */
.L_x_0:
[----:B------:R-:W-:Y:S01]  /*00b0*/  IMAD.U32 R2, RZ, RZ, UR4 ;  /* 0x00000004ff027e24 */ /* 0x000fe2000f8e00ff */
[----:B------:R-:W-:Y:S01]  /*00c0*/  MOV R3, UR5 ;  /* 0x0000000500037c02 */ /* 0x000fe20008000f00 */
[----:B------:R-:W-:Y:S01]  /*00d0*/  IMAD.MOV.U32 R5, RZ, RZ, RZ ;  /* 0x000000ffff057224 */ /* 0x000fe200078e00ff */
[----:B------:R-:W-:Y:S05]  /*00e0*/  NANOSLEEP 0x64 ;  /* 0x000000640000795d */ /* 0x000fea0003800000 */
[----:B------:R-:W2:Y:S02]  /*00f0*/  ATOMG.E.CAS.STRONG.GPU PT, R2, [R2], R4, R5 ;  /* 0x00000004020273a9 */ /* 0x000ea400001ee105 */
[----:B--2---:R-:W-:-:S13]  /*0100*/  ISETP.NE.AND P0, PT, R2, UR6, PT ;  /* 0x0000000602007c0c */ /* 0x004fda000bf05270 */
[----:B------:R-:W-:Y:S05]  /*0110*/  @P0 BRA `(.L_x_0) ;  /* 0xfffffffc00e40947 */ /* 0x000fea000383ffff */
[----:B------:R-:W-:Y:S05]  /*0120*/  EXIT ;  /* 0x000000000000794d */ /* 0x000fea0003800000 */
.L_x_1:
[----:B------:R-:W-:-:S00]  /*0130*/  BRA `(.L_x_1) ;  /* 0xfffffffc00fc7947 */ /* 0x000fc0000383ffff */
[----:B------:R-:W-:-:S00]  /*0140*/  NOP ;  /* 0x0000000000007918 */ /* 0x000fc00000000000 */
        /* <DEDUP_REMOVED lines=11> */
.L_x_2:


//--------------------- .nv.shared.reserved.0     --------------------------
	.section	.nv.shared.reserved.0,"aw",@nobits
	.weak		__nv_reservedSMEM_offset_0_alias
	.size		__nv_reservedSMEM_offset_0_alias, 0, 64
	.other		__nv_reservedSMEM_offset_0_alias,@"STO_CUDA_RESERVED_SHARED STV_DEFAULT"
__nv_reservedSMEM_offset_0_alias:
	.zero		0
	.zero		64


//--------------------- .nv.constant0._Z16kernel_wait_flagiPi --------------------------
	.section	.nv.constant0._Z16kernel_wait_flagiPi,"a",@progbits
	.sectionflags	@""
	.align	4
.nv.constant0._Z16kernel_wait_flagiPi:
	.zero		912


//--------------------- SYMBOLS --------------------------

	.type		.nv.reservedSmem.offset0,@object
	.size		.nv.reservedSmem.offset0,0x4
